//
// Generated by NVIDIA NVVM Compiler
//
// Compiler Build ID: CL-36424714
// Cuda compilation tools, release 13.0, V13.0.88
// Based on NVVM 20.0.0
//

.version 9.0
.target sm_100
.address_size 64

	// .globl	_ZN3cub18CUB_300001_SM_10006detail11EmptyKernelIvEEvv
.global .align 1 .b8 _ZN41_INTERNAL_682a5372_4_k_cu_3216a314_2596184cuda3std3__45__cpo5beginE[1];
.global .align 1 .b8 _ZN41_INTERNAL_682a5372_4_k_cu_3216a314_2596184cuda3std3__45__cpo3endE[1];
.global .align 1 .b8 _ZN41_INTERNAL_682a5372_4_k_cu_3216a314_2596184cuda3std3__45__cpo6cbeginE[1];
.global .align 1 .b8 _ZN41_INTERNAL_682a5372_4_k_cu_3216a314_2596184cuda3std3__45__cpo4cendE[1];
.global .align 1 .b8 _ZN41_INTERNAL_682a5372_4_k_cu_3216a314_2596184cuda3std3__45__cpo6rbeginE[1];
.global .align 1 .b8 _ZN41_INTERNAL_682a5372_4_k_cu_3216a314_2596184cuda3std3__45__cpo4rendE[1];
.global .align 1 .b8 _ZN41_INTERNAL_682a5372_4_k_cu_3216a314_2596184cuda3std3__45__cpo7crbeginE[1];
.global .align 1 .b8 _ZN41_INTERNAL_682a5372_4_k_cu_3216a314_2596184cuda3std3__45__cpo5crendE[1];
.global .align 1 .b8 _ZN41_INTERNAL_682a5372_4_k_cu_3216a314_2596184cuda3std3__443_GLOBAL__N__682a5372_4_k_cu_3216a314_2596186ignoreE[1];
.global .align 1 .b8 _ZN41_INTERNAL_682a5372_4_k_cu_3216a314_2596184cuda3std3__419piecewise_constructE[1];
.global .align 1 .b8 _ZN41_INTERNAL_682a5372_4_k_cu_3216a314_2596184cuda3std3__48in_placeE[1];
.global .align 1 .b8 _ZN41_INTERNAL_682a5372_4_k_cu_3216a314_2596184cuda3std3__420unreachable_sentinelE[1];
.global .align 1 .b8 _ZN41_INTERNAL_682a5372_4_k_cu_3216a314_2596184cuda3std3__47nulloptE[1];
.global .align 1 .b8 _ZN41_INTERNAL_682a5372_4_k_cu_3216a314_2596184cuda3std3__48unexpectE[1];
.global .align 1 .b8 _ZN41_INTERNAL_682a5372_4_k_cu_3216a314_2596184cuda3std6ranges3__45__cpo4swapE[1];
.global .align 1 .b8 _ZN41_INTERNAL_682a5372_4_k_cu_3216a314_2596184cuda3std6ranges3__45__cpo9iter_moveE[1];
.global .align 1 .b8 _ZN41_INTERNAL_682a5372_4_k_cu_3216a314_2596184cuda3std6ranges3__45__cpo5beginE[1];
.global .align 1 .b8 _ZN41_INTERNAL_682a5372_4_k_cu_3216a314_2596184cuda3std6ranges3__45__cpo3endE[1];
.global .align 1 .b8 _ZN41_INTERNAL_682a5372_4_k_cu_3216a314_2596184cuda3std6ranges3__45__cpo6cbeginE[1];
.global .align 1 .b8 _ZN41_INTERNAL_682a5372_4_k_cu_3216a314_2596184cuda3std6ranges3__45__cpo4cendE[1];
.global .align 1 .b8 _ZN41_INTERNAL_682a5372_4_k_cu_3216a314_2596184cuda3std6ranges3__45__cpo7advanceE[1];
.global .align 1 .b8 _ZN41_INTERNAL_682a5372_4_k_cu_3216a314_2596184cuda3std6ranges3__45__cpo9iter_swapE[1];
.global .align 1 .b8 _ZN41_INTERNAL_682a5372_4_k_cu_3216a314_2596184cuda3std6ranges3__45__cpo4nextE[1];
.global .align 1 .b8 _ZN41_INTERNAL_682a5372_4_k_cu_3216a314_2596184cuda3std6ranges3__45__cpo4prevE[1];
.global .align 1 .b8 _ZN41_INTERNAL_682a5372_4_k_cu_3216a314_2596184cuda3std6ranges3__45__cpo4dataE[1];
.global .align 1 .b8 _ZN41_INTERNAL_682a5372_4_k_cu_3216a314_2596184cuda3std6ranges3__45__cpo5cdataE[1];
.global .align 1 .b8 _ZN41_INTERNAL_682a5372_4_k_cu_3216a314_2596184cuda3std6ranges3__45__cpo4sizeE[1];
.global .align 1 .b8 _ZN41_INTERNAL_682a5372_4_k_cu_3216a314_2596184cuda3std6ranges3__45__cpo5ssizeE[1];
.global .align 1 .b8 _ZN41_INTERNAL_682a5372_4_k_cu_3216a314_2596184cuda3std6ranges3__45__cpo8distanceE[1];
.global .align 1 .b8 _ZN41_INTERNAL_682a5372_4_k_cu_3216a314_2596186thrust24THRUST_300001_SM_1000_NS6system6detail10sequential3seqE[1];
.global .align 1 .b8 _ZN41_INTERNAL_682a5372_4_k_cu_3216a314_2596186thrust24THRUST_300001_SM_1000_NS12placeholders2_1E[1];
.global .align 1 .b8 _ZN41_INTERNAL_682a5372_4_k_cu_3216a314_2596186thrust24THRUST_300001_SM_1000_NS12placeholders2_2E[1];
.global .align 1 .b8 _ZN41_INTERNAL_682a5372_4_k_cu_3216a314_2596186thrust24THRUST_300001_SM_1000_NS12placeholders2_3E[1];
.global .align 1 .b8 _ZN41_INTERNAL_682a5372_4_k_cu_3216a314_2596186thrust24THRUST_300001_SM_1000_NS12placeholders2_4E[1];
.global .align 1 .b8 _ZN41_INTERNAL_682a5372_4_k_cu_3216a314_2596186thrust24THRUST_300001_SM_1000_NS12placeholders2_5E[1];
.global .align 1 .b8 _ZN41_INTERNAL_682a5372_4_k_cu_3216a314_2596186thrust24THRUST_300001_SM_1000_NS12placeholders2_6E[1];
.global .align 1 .b8 _ZN41_INTERNAL_682a5372_4_k_cu_3216a314_2596186thrust24THRUST_300001_SM_1000_NS12placeholders2_7E[1];
.global .align 1 .b8 _ZN41_INTERNAL_682a5372_4_k_cu_3216a314_2596186thrust24THRUST_300001_SM_1000_NS12placeholders2_8E[1];
.global .align 1 .b8 _ZN41_INTERNAL_682a5372_4_k_cu_3216a314_2596186thrust24THRUST_300001_SM_1000_NS12placeholders2_9E[1];
.global .align 1 .b8 _ZN41_INTERNAL_682a5372_4_k_cu_3216a314_2596186thrust24THRUST_300001_SM_1000_NS12placeholders3_10E[1];

.visible .entry _ZN3cub18CUB_300001_SM_10006detail11EmptyKernelIvEEvv()
{


	ret;

}


// ===== COMPILED SASS (sm_100) =====

	.target	sm_100

	.elftype	@"ET_EXEC"


//--------------------- .note.nv.tkinfo           --------------------------
	.section	.note.nv.tkinfo,"",@"SHT_NOTE"
	.sectionflags	@"SHF_NOTE_NV_TKINFO"
	.tkinfo
        /*0018*/ 	.word	0x00000002
        /*0030*/ 	.string	""
        /*0030*/ 	.string	"ptxas"
        /*0030*/ 	.string	"Cuda compilation tools, release 13.0, V13.0.88"
        /*0030*/ 	.string	"Build cuda_13.0.r13.0/compiler.36424714_0"
        /*0030*/ 	.string	"-arch sm_100 -m 64 "



//--------------------- .note.nv.cuinfo           --------------------------
	.section	.note.nv.cuinfo,"",@"SHT_NOTE"
	.sectionflags	@"SHF_NOTE_NV_CUINFO"
        /*0018*/ 	.short	0x0002
        /*001a*/ 	.short	0x0064
        /*001c*/ 	.short	0x0082
	.zero		2


//--------------------- .nv.info                  --------------------------
	.section	.nv.info,"",@"SHT_CUDA_INFO"
	.align	4


	//----- nvinfo : EIATTR_REGCOUNT
	.align		4
        /*0000*/ 	.byte	0x04, 0x2f
        /*0002*/ 	.short	(.L_41 - .L_40)
	.align		4
.L_40:
        /*0004*/ 	.word	index@(_ZN3cub18CUB_300001_SM_10006detail11EmptyKernelIvEEvv)
        /*0008*/ 	.word	0x00000004


	//----- nvinfo : EIATTR_FRAME_SIZE
	.align		4
.L_41:
        /*000c*/ 	.byte	0x04, 0x11
        /*000e*/ 	.short	(.L_43 - .L_42)
	.align		4
.L_42:
        /*0010*/ 	.word	index@(_ZN3cub18CUB_300001_SM_10006detail11EmptyKernelIvEEvv)
        /*0014*/ 	.word	0x00000000


	//----- nvinfo : EIATTR_MIN_STACK_SIZE
	.align		4
.L_43:
        /*0018*/ 	.byte	0x04, 0x12
        /*001a*/ 	.short	(.L_45 - .L_44)
	.align		4
.L_44:
        /*001c*/ 	.word	index@(_ZN3cub18CUB_300001_SM_10006detail11EmptyKernelIvEEvv)
        /*0020*/ 	.word	0x00000000
.L_45:


//--------------------- .nv.compat                --------------------------
	.section	.nv.compat,"",@"SHT_CUDA_COMPAT_INFO"
	.align	4
        /*0000*/ 	.byte	0x02, 0x09, 0x00, 0x00, 0x02, 0x02, 0x01, 0x00, 0x02, 0x05, 0x05, 0x00, 0x03, 0x07, 0x01, 0x01
        /*0010*/ 	.byte	0x02, 0x03, 0x00, 0x00, 0x02, 0x06, 0x01, 0x00, 0x04, 0x0b, 0x08, 0x00, 0x09, 0x00, 0x00, 0x00
        /*0020*/ 	.byte	0x00, 0x00, 0x00, 0x00


//--------------------- .nv.info._ZN3cub18CUB_300001_SM_10006detail11EmptyKernelIvEEvv --------------------------
	.section	.nv.info._ZN3cub18CUB_300001_SM_10006detail11EmptyKernelIvEEvv,"",@"SHT_CUDA_INFO"
	.sectionflags	@""
	.align	4


	//----- nvinfo : EIATTR_CUDA_API_VERSION
	.align		4
        /*0000*/ 	.byte	0x04, 0x37
        /*0002*/ 	.short	(.L_47 - .L_46)
.L_46:
        /*0004*/ 	.word	0x00000082


	//----- nvinfo : EIATTR_SPARSE_MMA_MASK
	.align		4
.L_47:
        /*0008*/ 	.byte	0x03, 0x50
        /*000a*/ 	.short	0x0000


	//----- nvinfo : EIATTR_MAXREG_COUNT
	.align		4
        /*000c*/ 	.byte	0x03, 0x1b
        /*000e*/ 	.short	0x00ff


	//----- nvinfo : EIATTR_MERCURY_ISA_VERSION
	.align		4
        /*0010*/ 	.byte	0x03, 0x5f
        /*0012*/ 	.short	0x0101


	//----- nvinfo : EIATTR_VRC_CTA_INIT_COUNT
	.align		4
        /*0014*/ 	.byte	0x02, 0x4a
	.zero		1
	.zero		1


	//----- nvinfo : EIATTR_EXIT_INSTR_OFFSETS
	.align		4
        /*0018*/ 	.byte	0x04, 0x1c
        /*001a*/ 	.short	(.L_49 - .L_48)


	//   ....[0]....
.L_48:
        /*001c*/ 	.word	0x00000010


	//----- nvinfo : EIATTR_SW_WAR
	.align		4
.L_49:
        /*0020*/ 	.byte	0x04, 0x36
        /*0022*/ 	.short	(.L_51 - .L_50)
.L_50:
        /*0024*/ 	.word	0x00000008
.L_51:


//--------------------- .nv.callgraph             --------------------------
	.section	.nv.callgraph,"",@"SHT_CUDA_CALLGRAPH"
	.align	4
	.sectionentsize	8
	.align		4
        /*0000*/ 	.word	0x00000000
	.align		4
        /*0004*/ 	.word	0xffffffff
	.align		4
        /*0008*/ 	.word	0x00000000
	.align		4
        /*000c*/ 	.word	0xfffffffe
	.align		4
        /*0010*/ 	.word	0x00000000
	.align		4
        /*0014*/ 	.word	0xfffffffd
	.align		4
        /*0018*/ 	.word	0x00000000
	.align		4
        /*001c*/ 	.word	0xfffffffc


//--------------------- .nv.constant4             --------------------------
	.section	.nv.constant4,"a",@progbits
	.align	8
	.align		8
.nv.constant4:
        /*0000*/ 	.dword	_ZN41_INTERNAL_682a5372_4_k_cu_3216a314_2599144cuda3std3__45__cpo5beginE
	.align		8
        /*0008*/ 	.dword	_ZN41_INTERNAL_682a5372_4_k_cu_3216a314_2599144cuda3std3__45__cpo3endE
	.align		8
        /*0010*/ 	.dword	_ZN41_INTERNAL_682a5372_4_k_cu_3216a314_2599144cuda3std3__45__cpo6cbeginE
	.align		8
        /*0018*/ 	.dword	_ZN41_INTERNAL_682a5372_4_k_cu_3216a314_2599144cuda3std3__45__cpo4cendE
	.align		8
        /*0020*/ 	.dword	_ZN41_INTERNAL_682a5372_4_k_cu_3216a314_2599144cuda3std3__45__cpo6rbeginE
	.align		8
        /*0028*/ 	.dword	_ZN41_INTERNAL_682a5372_4_k_cu_3216a314_2599144cuda3std3__45__cpo4rendE
	.align		8
        /*0030*/ 	.dword	_ZN41_INTERNAL_682a5372_4_k_cu_3216a314_2599144cuda3std3__45__cpo7crbeginE
	.align		8
        /*0038*/ 	.dword	_ZN41_INTERNAL_682a5372_4_k_cu_3216a314_2599144cuda3std3__45__cpo5crendE
	.align		8
        /*0040*/ 	.dword	_ZN41_INTERNAL_682a5372_4_k_cu_3216a314_2599144cuda3std3__443_GLOBAL__N__682a5372_4_k_cu_3216a314_2599146ignoreE
	.align		8
        /*0048*/ 	.dword	_ZN41_INTERNAL_682a5372_4_k_cu_3216a314_2599144cuda3std3__419piecewise_constructE
	.align		8
        /*0050*/ 	.dword	_ZN41_INTERNAL_682a5372_4_k_cu_3216a314_2599144cuda3std3__48in_placeE
	.align		8
        /*0058*/ 	.dword	_ZN41_INTERNAL_682a5372_4_k_cu_3216a314_2599144cuda3std3__420unreachable_sentinelE
	.align		8
        /*0060*/ 	.dword	_ZN41_INTERNAL_682a5372_4_k_cu_3216a314_2599144cuda3std3__47nulloptE
	.align		8
        /*0068*/ 	.dword	_ZN41_INTERNAL_682a5372_4_k_cu_3216a314_2599144cuda3std3__48unexpectE
	.align		8
        /*0070*/ 	.dword	_ZN41_INTERNAL_682a5372_4_k_cu_3216a314_2599144cuda3std6ranges3__45__cpo4swapE
	.align		8
        /*0078*/ 	.dword	_ZN41_INTERNAL_682a5372_4_k_cu_3216a314_2599144cuda3std6ranges3__45__cpo9iter_moveE
	.align		8
        /*0080*/ 	.dword	_ZN41_INTERNAL_682a5372_4_k_cu_3216a314_2599144cuda3std6ranges3__45__cpo5beginE
	.align		8
        /*0088*/ 	.dword	_ZN41_INTERNAL_682a5372_4_k_cu_3216a314_2599144cuda3std6ranges3__45__cpo3endE
	.align		8
        /*0090*/ 	.dword	_ZN41_INTERNAL_682a5372_4_k_cu_3216a314_2599144cuda3std6ranges3__45__cpo6cbeginE
	.align		8
        /*0098*/ 	.dword	_ZN41_INTERNAL_682a5372_4_k_cu_3216a314_2599144cuda3std6ranges3__45__cpo4cendE
	.align		8
        /*00a0*/ 	.dword	_ZN41_INTERNAL_682a5372_4_k_cu_3216a314_2599144cuda3std6ranges3__45__cpo7advanceE
	.align		8
        /*00a8*/ 	.dword	_ZN41_INTERNAL_682a5372_4_k_cu_3216a314_2599144cuda3std6ranges3__45__cpo9iter_swapE
	.align		8
        /*00b0*/ 	.dword	_ZN41_INTERNAL_682a5372_4_k_cu_3216a314_2599144cuda3std6ranges3__45__cpo4nextE
	.align		8
        /*00b8*/ 	.dword	_ZN41_INTERNAL_682a5372_4_k_cu_3216a314_2599144cuda3std6ranges3__45__cpo4prevE
	.align		8
        /*00c0*/ 	.dword	_ZN41_INTERNAL_682a5372_4_k_cu_3216a314_2599144cuda3std6ranges3__45__cpo4dataE
	.align		8
        /*00c8*/ 	.dword	_ZN41_INTERNAL_682a5372_4_k_cu_3216a314_2599144cuda3std6ranges3__45__cpo5cdataE
	.align		8
        /*00d0*/ 	.dword	_ZN41_INTERNAL_682a5372_4_k_cu_3216a314_2599144cuda3std6ranges3__45__cpo4sizeE
	.align		8
        /*00d8*/ 	.dword	_ZN41_INTERNAL_682a5372_4_k_cu_3216a314_2599144cuda3std6ranges3__45__cpo5ssizeE
	.align		8
        /*00e0*/ 	.dword	_ZN41_INTERNAL_682a5372_4_k_cu_3216a314_2599144cuda3std6ranges3__45__cpo8distanceE
	.align		8
        /*00e8*/ 	.dword	_ZN41_INTERNAL_682a5372_4_k_cu_3216a314_2599146thrust24THRUST_300001_SM_1000_NS6system6detail10sequential3seqE
	.align		8
        /*00f0*/ 	.dword	_ZN41_INTERNAL_682a5372_4_k_cu_3216a314_2599146thrust24THRUST_300001_SM_1000_NS12placeholders2_1E
	.align		8
        /*00f8*/ 	.dword	_ZN41_INTERNAL_682a5372_4_k_cu_3216a314_2599146thrust24THRUST_300001_SM_1000_NS12placeholders2_2E
	.align		8
        /*0100*/ 	.dword	_ZN41_INTERNAL_682a5372_4_k_cu_3216a314_2599146thrust24THRUST_300001_SM_1000_NS12placeholders2_3E
	.align		8
        /*0108*/ 	.dword	_ZN41_INTERNAL_682a5372_4_k_cu_3216a314_2599146thrust24THRUST_300001_SM_1000_NS12placeholders2_4E
	.align		8
        /*0110*/ 	.dword	_ZN41_INTERNAL_682a5372_4_k_cu_3216a314_2599146thrust24THRUST_300001_SM_1000_NS12placeholders2_5E
	.align		8
        /*0118*/ 	.dword	_ZN41_INTERNAL_682a5372_4_k_cu_3216a314_2599146thrust24THRUST_300001_SM_1000_NS12placeholders2_6E
	.align		8
        /*0120*/ 	.dword	_ZN41_INTERNAL_682a5372_4_k_cu_3216a314_2599146thrust24THRUST_300001_SM_1000_NS12placeholders2_7E
	.align		8
        /*0128*/ 	.dword	_ZN41_INTERNAL_682a5372_4_k_cu_3216a314_2599146thrust24THRUST_300001_SM_1000_NS12placeholders2_8E
	.align		8
        /*0130*/ 	.dword	_ZN41_INTERNAL_682a5372_4_k_cu_3216a314_2599146thrust24THRUST_300001_SM_1000_NS12placeholders2_9E
	.align		8
        /*0138*/ 	.dword	_ZN41_INTERNAL_682a5372_4_k_cu_3216a314_2599146thrust24THRUST_300001_SM_1000_NS12placeholders3_10E


//--------------------- .text._ZN3cub18CUB_300001_SM_10006detail11EmptyKernelIvEEvv --------------------------
	.section	.text._ZN3cub18CUB_300001_SM_10006detail11EmptyKernelIvEEvv,"ax",@progbits
	.align	128
        .global         _ZN3cub18CUB_300001_SM_10006detail11EmptyKernelIvEEvv
        .type           _ZN3cub18CUB_300001_SM_10006detail11EmptyKernelIvEEvv,@function
        .size           _ZN3cub18CUB_300001_SM_10006detail11EmptyKernelIvEEvv,(.L_x_1 - _ZN3cub18CUB_300001_SM_10006detail11EmptyKernelIvEEvv)
        .other          _ZN3cub18CUB_300001_SM_10006detail11EmptyKernelIvEEvv,@"STO_CUDA_ENTRY STV_DEFAULT"
_ZN3cub18CUB_300001_SM_10006detail11EmptyKernelIvEEvv:
.text._ZN3cub18CUB_300001_SM_10006detail11EmptyKernelIvEEvv:
[----:B------:R-:W-:Y:S01]  /*0000*/  LDC R1, c[0x0][0x37c] ;  /* 0x0000df00ff017b82 */ /* 0x000fe20000000800 */
[----:B------:R-:W-:Y:S05]  /*0010*/  EXIT ;  /* 0x000000000000794d */ /* 0x000fea0003800000 */
.L_x_0:
[----:B------:R-:W-:-:S00]  /*0020*/  BRA `(.L_x_0) ;  /* 0xfffffffc00fc7947 */ /* 0x000fc0000383ffff */
[----:B------:R-:W-:-:S00]  /*0030*/  NOP ;  /* 0x0000000000007918 */ /* 0x000fc00000000000 */
        /* <DEDUP_REMOVED lines=12> */
.L_x_1:


//--------------------- .nv.shared.reserved.0     --------------------------
	.section	.nv.shared.reserved.0,"aw",@nobits
	.weak		__nv_reservedSMEM_offset_0_alias
	.size		__nv_reservedSMEM_offset_0_alias, 0, 64
	.other		__nv_reservedSMEM_offset_0_alias,@"STO_CUDA_RESERVED_SHARED STV_DEFAULT"
__nv_reservedSMEM_offset_0_alias:
	.zero		0
	.zero		64


//--------------------- .nv.global                --------------------------
	.section	.nv.global,"aw",@nobits
.nv.global:
	.type		_ZN41_INTERNAL_682a5372_4_k_cu_3216a314_2599146thrust24THRUST_300001_SM_1000_NS12placeholders2_5E,@object
	.size		_ZN41_INTERNAL_682a5372_4_k_cu_3216a314_2599146thrust24THRUST_300001_SM_1000_NS12placeholders2_5E,(_ZN41_INTERNAL_682a5372_4_k_cu_3216a314_2599144cuda3std3__45__cpo6cbeginE - _ZN41_INTERNAL_682a5372_4_k_cu_3216a314_2599146thrust24THRUST_300001_SM_1000_NS12placeholders2_5E)
_ZN41_INTERNAL_682a5372_4_k_cu_3216a314_2599146thrust24THRUST_300001_SM_1000_NS12placeholders2_5E:
	.zero		1
	.type		_ZN41_INTERNAL_682a5372_4_k_cu_3216a314_2599144cuda3std3__45__cpo6cbeginE,@object
	.size		_ZN41_INTERNAL_682a5372_4_k_cu_3216a314_2599144cuda3std3__45__cpo6cbeginE,(_ZN41_INTERNAL_682a5372_4_k_cu_3216a314_2599144cuda3std6ranges3__45__cpo6cbeginE - _ZN41_INTERNAL_682a5372_4_k_cu_3216a314_2599144cuda3std3__45__cpo6cbeginE)
_ZN41_INTERNAL_682a5372_4_k_cu_3216a314_2599144cuda3std3__45__cpo6cbeginE:
	.zero		1
	.type		_ZN41_INTERNAL_682a5372_4_k_cu_3216a314_2599144cuda3std6ranges3__45__cpo6cbeginE,@object
	.size		_ZN41_INTERNAL_682a5372_4_k_cu_3216a314_2599144cuda3std6ranges3__45__cpo6cbeginE,(_ZN41_INTERNAL_682a5372_4_k_cu_3216a314_2599144cuda3std3__48in_placeE - _ZN41_INTERNAL_682a5372_4_k_cu_3216a314_2599144cuda3std6ranges3__45__cpo6cbeginE)
_ZN41_INTERNAL_682a5372_4_k_cu_3216a314_2599144cuda3std6ranges3__45__cpo6cbeginE:
	.zero		1
	.type		_ZN41_INTERNAL_682a5372_4_k_cu_3216a314_2599144cuda3std3__48in_placeE,@object
	.size		_ZN41_INTERNAL_682a5372_4_k_cu_3216a314_2599144cuda3std3__48in_placeE,(_ZN41_INTERNAL_682a5372_4_k_cu_3216a314_2599144cuda3std6ranges3__45__cpo4sizeE - _ZN41_INTERNAL_682a5372_4_k_cu_3216a314_2599144cuda3std3__48in_placeE)
_ZN41_INTERNAL_682a5372_4_k_cu_3216a314_2599144cuda3std3__48in_placeE:
	.zero		1
	.type		_ZN41_INTERNAL_682a5372_4_k_cu_3216a314_2599144cuda3std6ranges3__45__cpo4sizeE,@object
	.size		_ZN41_INTERNAL_682a5372_4_k_cu_3216a314_2599144cuda3std6ranges3__45__cpo4sizeE,(_ZN41_INTERNAL_682a5372_4_k_cu_3216a314_2599146thrust24THRUST_300001_SM_1000_NS12placeholders2_9E - _ZN41_INTERNAL_682a5372_4_k_cu_3216a314_2599144cuda3std6ranges3__45__cpo4sizeE)
_ZN41_INTERNAL_682a5372_4_k_cu_3216a314_2599144cuda3std6ranges3__45__cpo4sizeE:
	.zero		1
	.type		_ZN41_INTERNAL_682a5372_4_k_cu_3216a314_2599146thrust24THRUST_300001_SM_1000_NS12placeholders2_9E,@object
	.size		_ZN41_INTERNAL_682a5372_4_k_cu_3216a314_2599146thrust24THRUST_300001_SM_1000_NS12placeholders2_9E,(_ZN41_INTERNAL_682a5372_4_k_cu_3216a314_2599144cuda3std3__45__cpo7crbeginE - _ZN41_INTERNAL_682a5372_4_k_cu_3216a314_2599146thrust24THRUST_300001_SM_1000_NS12placeholders2_9E)
_ZN41_INTERNAL_682a5372_4_k_cu_3216a314_2599146thrust24THRUST_300001_SM_1000_NS12placeholders2_9E:
	.zero		1
	.type		_ZN41_INTERNAL_682a5372_4_k_cu_3216a314_2599144cuda3std3__45__cpo7crbeginE,@object
	.size		_ZN41_INTERNAL_682a5372_4_k_cu_3216a314_2599144cuda3std3__45__cpo7crbeginE,(_ZN41_INTERNAL_682a5372_4_k_cu_3216a314_2599144cuda3std6ranges3__45__cpo4nextE - _ZN41_INTERNAL_682a5372_4_k_cu_3216a314_2599144cuda3std3__45__cpo7crbeginE)
_ZN41_INTERNAL_682a5372_4_k_cu_3216a314_2599144cuda3std3__45__cpo7crbeginE:
	.zero		1
	.type		_ZN41_INTERNAL_682a5372_4_k_cu_3216a314_2599144cuda3std6ranges3__45__cpo4nextE,@object
	.size		_ZN41_INTERNAL_682a5372_4_k_cu_3216a314_2599144cuda3std6ranges3__45__cpo4nextE,(_ZN41_INTERNAL_682a5372_4_k_cu_3216a314_2599144cuda3std6ranges3__45__cpo4swapE - _ZN41_INTERNAL_682a5372_4_k_cu_3216a314_2599144cuda3std6ranges3__45__cpo4nextE)
_ZN41_INTERNAL_682a5372_4_k_cu_3216a314_2599144cuda3std6ranges3__45__cpo4nextE:
	.zero		1
	.type		_ZN41_INTERNAL_682a5372_4_k_cu_3216a314_2599144cuda3std6ranges3__45__cpo4swapE,@object
	.size		_ZN41_INTERNAL_682a5372_4_k_cu_3216a314_2599144cuda3std6ranges3__45__cpo4swapE,(_ZN41_INTERNAL_682a5372_4_k_cu_3216a314_2599146thrust24THRUST_300001_SM_1000_NS12placeholders2_1E - _ZN41_INTERNAL_682a5372_4_k_cu_3216a314_2599144cuda3std6ranges3__45__cpo4swapE)
_ZN41_INTERNAL_682a5372_4_k_cu_3216a314_2599144cuda3std6ranges3__45__cpo4swapE:
	.zero		1
	.type		_ZN41_INTERNAL_682a5372_4_k_cu_3216a314_2599146thrust24THRUST_300001_SM_1000_NS12placeholders2_1E,@object
	.size		_ZN41_INTERNAL_682a5372_4_k_cu_3216a314_2599146thrust24THRUST_300001_SM_1000_NS12placeholders2_1E,(_ZN41_INTERNAL_682a5372_4_k_cu_3216a314_2599146thrust24THRUST_300001_SM_1000_NS12placeholders2_3E - _ZN41_INTERNAL_682a5372_4_k_cu_3216a314_2599146thrust24THRUST_300001_SM_1000_NS12placeholders2_1E)
_ZN41_INTERNAL_682a5372_4_k_cu_3216a314_2599146thrust24THRUST_300001_SM_1000_NS12placeholders2_1E:
	.zero		1
	.type		_ZN41_INTERNAL_682a5372_4_k_cu_3216a314_2599146thrust24THRUST_300001_SM_1000_NS12placeholders2_3E,@object
	.size		_ZN41_INTERNAL_682a5372_4_k_cu_3216a314_2599146thrust24THRUST_300001_SM_1000_NS12placeholders2_3E,(_ZN41_INTERNAL_682a5372_4_k_cu_3216a314_2599144cuda3std3__45__cpo5beginE - _ZN41_INTERNAL_682a5372_4_k_cu_3216a314_2599146thrust24THRUST_300001_SM_1000_NS12placeholders2_3E)
_ZN41_INTERNAL_682a5372_4_k_cu_3216a314_2599146thrust24THRUST_300001_SM_1000_NS12placeholders2_3E:
	.zero		1
	.type		_ZN41_INTERNAL_682a5372_4_k_cu_3216a314_2599144cuda3std3__45__cpo5beginE,@object
	.size		_ZN41_INTERNAL_682a5372_4_k_cu_3216a314_2599144cuda3std3__45__cpo5beginE,(_ZN41_INTERNAL_682a5372_4_k_cu_3216a314_2599144cuda3std6ranges3__45__cpo5beginE - _ZN41_INTERNAL_682a5372_4_k_cu_3216a314_2599144cuda3std3__45__cpo5beginE)
_ZN41_INTERNAL_682a5372_4_k_cu_3216a314_2599144cuda3std3__45__cpo5beginE:
	.zero		1
	.type		_ZN41_INTERNAL_682a5372_4_k_cu_3216a314_2599144cuda3std6ranges3__45__cpo5beginE,@object
	.size		_ZN41_INTERNAL_682a5372_4_k_cu_3216a314_2599144cuda3std6ranges3__45__cpo5beginE,(_ZN41_INTERNAL_682a5372_4_k_cu_3216a314_2599144cuda3std3__443_GLOBAL__N__682a5372_4_k_cu_3216a314_2599146ignoreE - _ZN41_INTERNAL_682a5372_4_k_cu_3216a314_2599144cuda3std6ranges3__45__cpo5beginE)
_ZN41_INTERNAL_682a5372_4_k_cu_3216a314_2599144cuda3std6ranges3__45__cpo5beginE:
	.zero		1
	.type		_ZN41_INTERNAL_682a5372_4_k_cu_3216a314_2599144cuda3std3__443_GLOBAL__N__682a5372_4_k_cu_3216a314_2599146ignoreE,@object
	.size		_ZN41_INTERNAL_682a5372_4_k_cu_3216a314_2599144cuda3std3__443_GLOBAL__N__682a5372_4_k_cu_3216a314_2599146ignoreE,(_ZN41_INTERNAL_682a5372_4_k_cu_3216a314_2599144cuda3std6ranges3__45__cpo4dataE - _ZN41_INTERNAL_682a5372_4_k_cu_3216a314_2599144cuda3std3__443_GLOBAL__N__682a5372_4_k_cu_3216a314_2599146ignoreE)
_ZN41_INTERNAL_682a5372_4_k_cu_3216a314_2599144cuda3std3__443_GLOBAL__N__682a5372_4_k_cu_3216a314_2599146ignoreE:
	.zero		1
	.type		_ZN41_INTERNAL_682a5372_4_k_cu_3216a314_2599144cuda3std6ranges3__45__cpo4dataE,@object
	.size		_ZN41_INTERNAL_682a5372_4_k_cu_3216a314_2599144cuda3std6ranges3__45__cpo4dataE,(_ZN41_INTERNAL_682a5372_4_k_cu_3216a314_2599146thrust24THRUST_300001_SM_1000_NS12placeholders2_7E - _ZN41_INTERNAL_682a5372_4_k_cu_3216a314_2599144cuda3std6ranges3__45__cpo4dataE)
_ZN41_INTERNAL_682a5372_4_k_cu_3216a314_2599144cuda3std6ranges3__45__cpo4dataE:
	.zero		1
	.type		_ZN41_INTERNAL_682a5372_4_k_cu_3216a314_2599146thrust24THRUST_300001_SM_1000_NS12placeholders2_7E,@object
	.size		_ZN41_INTERNAL_682a5372_4_k_cu_3216a314_2599146thrust24THRUST_300001_SM_1000_NS12placeholders2_7E,(_ZN41_INTERNAL_682a5372_4_k_cu_3216a314_2599144cuda3std3__45__cpo6rbeginE - _ZN41_INTERNAL_682a5372_4_k_cu_3216a314_2599146thrust24THRUST_300001_SM_1000_NS12placeholders2_7E)
_ZN41_INTERNAL_682a5372_4_k_cu_3216a314_2599146thrust24THRUST_300001_SM_1000_NS12placeholders2_7E:
	.zero		1
	.type		_ZN41_INTERNAL_682a5372_4_k_cu_3216a314_2599144cuda3std3__45__cpo6rbeginE,@object
	.size		_ZN41_INTERNAL_682a5372_4_k_cu_3216a314_2599144cuda3std3__45__cpo6rbeginE,(_ZN41_INTERNAL_682a5372_4_k_cu_3216a314_2599144cuda3std6ranges3__45__cpo7advanceE - _ZN41_INTERNAL_682a5372_4_k_cu_3216a314_2599144cuda3std3__45__cpo6rbeginE)
_ZN41_INTERNAL_682a5372_4_k_cu_3216a314_2599144cuda3std3__45__cpo6rbeginE:
	.zero		1
	.type		_ZN41_INTERNAL_682a5372_4_k_cu_3216a314_2599144cuda3std6ranges3__45__cpo7advanceE,@object
	.size		_ZN41_INTERNAL_682a5372_4_k_cu_3216a314_2599144cuda3std6ranges3__45__cpo7advanceE,(_ZN41_INTERNAL_682a5372_4_k_cu_3216a314_2599144cuda3std3__47nulloptE - _ZN41_INTERNAL_682a5372_4_k_cu_3216a314_2599144cuda3std6ranges3__45__cpo7advanceE)
_ZN41_INTERNAL_682a5372_4_k_cu_3216a314_2599144cuda3std6ranges3__45__cpo7advanceE:
	.zero		1
	.type		_ZN41_INTERNAL_682a5372_4_k_cu_3216a314_2599144cuda3std3__47nulloptE,@object
	.size		_ZN41_INTERNAL_682a5372_4_k_cu_3216a314_2599144cuda3std3__47nulloptE,(_ZN41_INTERNAL_682a5372_4_k_cu_3216a314_2599144cuda3std6ranges3__45__cpo8distanceE - _ZN41_INTERNAL_682a5372_4_k_cu_3216a314_2599144cuda3std3__47nulloptE)
_ZN41_INTERNAL_682a5372_4_k_cu_3216a314_2599144cuda3std3__47nulloptE:
	.zero		1
	.type		_ZN41_INTERNAL_682a5372_4_k_cu_3216a314_2599144cuda3std6ranges3__45__cpo8distanceE,@object
	.size		_ZN41_INTERNAL_682a5372_4_k_cu_3216a314_2599144cuda3std6ranges3__45__cpo8distanceE,(_ZN41_INTERNAL_682a5372_4_k_cu_3216a314_2599146thrust24THRUST_300001_SM_1000_NS12placeholders2_6E - _ZN41_INTERNAL_682a5372_4_k_cu_3216a314_2599144cuda3std6ranges3__45__cpo8distanceE)
_ZN41_INTERNAL_682a5372_4_k_cu_3216a314_2599144cuda3std6ranges3__45__cpo8distanceE:
	.zero		1
	.type		_ZN41_INTERNAL_682a5372_4_k_cu_3216a314_2599146thrust24THRUST_300001_SM_1000_NS12placeholders2_6E,@object
	.size		_ZN41_INTERNAL_682a5372_4_k_cu_3216a314_2599146thrust24THRUST_300001_SM_1000_NS12placeholders2_6E,(_ZN41_INTERNAL_682a5372_4_k_cu_3216a314_2599144cuda3std3__45__cpo4cendE - _ZN41_INTERNAL_682a5372_4_k_cu_3216a314_2599146thrust24THRUST_300001_SM_1000_NS12placeholders2_6E)
_ZN41_INTERNAL_682a5372_4_k_cu_3216a314_2599146thrust24THRUST_300001_SM_1000_NS12placeholders2_6E:
	.zero		1
	.type		_ZN41_INTERNAL_682a5372_4_k_cu_3216a314_2599144cuda3std3__45__cpo4cendE,@object
	.size		_ZN41_INTERNAL_682a5372_4_k_cu_3216a314_2599144cuda3std3__45__cpo4cendE,(_ZN41_INTERNAL_682a5372_4_k_cu_3216a314_2599144cuda3std6ranges3__45__cpo4cendE - _ZN41_INTERNAL_682a5372_4_k_cu_3216a314_2599144cuda3std3__45__cpo4cendE)
_ZN41_INTERNAL_682a5372_4_k_cu_3216a314_2599144cuda3std3__45__cpo4cendE:
	.zero		1
	.type		_ZN41_INTERNAL_682a5372_4_k_cu_3216a314_2599144cuda3std6ranges3__45__cpo4cendE,@object
	.size		_ZN41_INTERNAL_682a5372_4_k_cu_3216a314_2599144cuda3std6ranges3__45__cpo4cendE,(_ZN41_INTERNAL_682a5372_4_k_cu_3216a314_2599144cuda3std3__420unreachable_sentinelE - _ZN41_INTERNAL_682a5372_4_k_cu_3216a314_2599144cuda3std6ranges3__45__cpo4cendE)
_ZN41_INTERNAL_682a5372_4_k_cu_3216a314_2599144cuda3std6ranges3__45__cpo4cendE:
	.zero		1
	.type		_ZN41_INTERNAL_682a5372_4_k_cu_3216a314_2599144cuda3std3__420unreachable_sentinelE,@object
	.size		_ZN41_INTERNAL_682a5372_4_k_cu_3216a314_2599144cuda3std3__420unreachable_sentinelE,(_ZN41_INTERNAL_682a5372_4_k_cu_3216a314_2599144cuda3std6ranges3__45__cpo5ssizeE - _ZN41_INTERNAL_682a5372_4_k_cu_3216a314_2599144cuda3std3__420unreachable_sentinelE)
_ZN41_INTERNAL_682a5372_4_k_cu_3216a314_2599144cuda3std3__420unreachable_sentinelE:
	.zero		1
	.type		_ZN41_INTERNAL_682a5372_4_k_cu_3216a314_2599144cuda3std6ranges3__45__cpo5ssizeE,@object
	.size		_ZN41_INTERNAL_682a5372_4_k_cu_3216a314_2599144cuda3std6ranges3__45__cpo5ssizeE,(_ZN41_INTERNAL_682a5372_4_k_cu_3216a314_2599146thrust24THRUST_300001_SM_1000_NS12placeholders3_10E - _ZN41_INTERNAL_682a5372_4_k_cu_3216a314_2599144cuda3std6ranges3__45__cpo5ssizeE)
_ZN41_INTERNAL_682a5372_4_k_cu_3216a314_2599144cuda3std6ranges3__45__cpo5ssizeE:
	.zero		1
	.type		_ZN41_INTERNAL_682a5372_4_k_cu_3216a314_2599146thrust24THRUST_300001_SM_1000_NS12placeholders3_10E,@object
	.size		_ZN41_INTERNAL_682a5372_4_k_cu_3216a314_2599146thrust24THRUST_300001_SM_1000_NS12placeholders3_10E,(_ZN41_INTERNAL_682a5372_4_k_cu_3216a314_2599144cuda3std3__45__cpo5crendE - _ZN41_INTERNAL_682a5372_4_k_cu_3216a314_2599146thrust24THRUST_300001_SM_1000_NS12placeholders3_10E)
_ZN41_INTERNAL_682a5372_4_k_cu_3216a314_2599146thrust24THRUST_300001_SM_1000_NS12placeholders3_10E:
	.zero		1
	.type		_ZN41_INTERNAL_682a5372_4_k_cu_3216a314_2599144cuda3std3__45__cpo5crendE,@object
	.size		_ZN41_INTERNAL_682a5372_4_k_cu_3216a314_2599144cuda3std3__45__cpo5crendE,(_ZN41_INTERNAL_682a5372_4_k_cu_3216a314_2599144cuda3std6ranges3__45__cpo4prevE - _ZN41_INTERNAL_682a5372_4_k_cu_3216a314_2599144cuda3std3__45__cpo5crendE)
_ZN41_INTERNAL_682a5372_4_k_cu_3216a314_2599144cuda3std3__45__cpo5crendE:
	.zero		1
	.type		_ZN41_INTERNAL_682a5372_4_k_cu_3216a314_2599144cuda3std6ranges3__45__cpo4prevE,@object
	.size		_ZN41_INTERNAL_682a5372_4_k_cu_3216a314_2599144cuda3std6ranges3__45__cpo4prevE,(_ZN41_INTERNAL_682a5372_4_k_cu_3216a314_2599144cuda3std6ranges3__45__cpo9iter_moveE - _ZN41_INTERNAL_682a5372_4_k_cu_3216a314_2599144cuda3std6ranges3__45__cpo4prevE)
_ZN41_INTERNAL_682a5372_4_k_cu_3216a314_2599144cuda3std6ranges3__45__cpo4prevE:
	.zero		1
	.type		_ZN41_INTERNAL_682a5372_4_k_cu_3216a314_2599144cuda3std6ranges3__45__cpo9iter_moveE,@object
	.size		_ZN41_INTERNAL_682a5372_4_k_cu_3216a314_2599144cuda3std6ranges3__45__cpo9iter_moveE,(_ZN41_INTERNAL_682a5372_4_k_cu_3216a314_2599146thrust24THRUST_300001_SM_1000_NS12placeholders2_2E - _ZN41_INTERNAL_682a5372_4_k_cu_3216a314_2599144cuda3std6ranges3__45__cpo9iter_moveE)
_ZN41_INTERNAL_682a5372_4_k_cu_3216a314_2599144cuda3std6ranges3__45__cpo9iter_moveE:
	.zero		1
	.type		_ZN41_INTERNAL_682a5372_4_k_cu_3216a314_2599146thrust24THRUST_300001_SM_1000_NS12placeholders2_2E,@object
	.size		_ZN41_INTERNAL_682a5372_4_k_cu_3216a314_2599146thrust24THRUST_300001_SM_1000_NS12placeholders2_2E,(_ZN41_INTERNAL_682a5372_4_k_cu_3216a314_2599146thrust24THRUST_300001_SM_1000_NS12placeholders2_4E - _ZN41_INTERNAL_682a5372_4_k_cu_3216a314_2599146thrust24THRUST_300001_SM_1000_NS12placeholders2_2E)
_ZN41_INTERNAL_682a5372_4_k_cu_3216a314_2599146thrust24THRUST_300001_SM_1000_NS12placeholders2_2E:
	.zero		1
	.type		_ZN41_INTERNAL_682a5372_4_k_cu_3216a314_2599146thrust24THRUST_300001_SM_1000_NS12placeholders2_4E,@object
	.size		_ZN41_INTERNAL_682a5372_4_k_cu_3216a314_2599146thrust24THRUST_300001_SM_1000_NS12placeholders2_4E,(_ZN41_INTERNAL_682a5372_4_k_cu_3216a314_2599144cuda3std3__45__cpo3endE - _ZN41_INTERNAL_682a5372_4_k_cu_3216a314_2599146thrust24THRUST_300001_SM_1000_NS12placeholders2_4E)
_ZN41_INTERNAL_682a5372_4_k_cu_3216a314_2599146thrust24THRUST_300001_SM_1000_NS12placeholders2_4E:
	.zero		1
	.type		_ZN41_INTERNAL_682a5372_4_k_cu_3216a314_2599144cuda3std3__45__cpo3endE,@object
	.size		_ZN41_INTERNAL_682a5372_4_k_cu_3216a314_2599144cuda3std3__45__cpo3endE,(_ZN41_INTERNAL_682a5372_4_k_cu_3216a314_2599144cuda3std6ranges3__45__cpo3endE - _ZN41_INTERNAL_682a5372_4_k_cu_3216a314_2599144cuda3std3__45__cpo3endE)
_ZN41_INTERNAL_682a5372_4_k_cu_3216a314_2599144cuda3std3__45__cpo3endE:
	.zero		1
	.type		_ZN41_INTERNAL_682a5372_4_k_cu_3216a314_2599144cuda3std6ranges3__45__cpo3endE,@object
	.size		_ZN41_INTERNAL_682a5372_4_k_cu_3216a314_2599144cuda3std6ranges3__45__cpo3endE,(_ZN41_INTERNAL_682a5372_4_k_cu_3216a314_2599144cuda3std3__419piecewise_constructE - _ZN41_INTERNAL_682a5372_4_k_cu_3216a314_2599144cuda3std6ranges3__45__cpo3endE)
_ZN41_INTERNAL_682a5372_4_k_cu_3216a314_2599144cuda3std6ranges3__45__cpo3endE:
	.zero		1
	.type		_ZN41_INTERNAL_682a5372_4_k_cu_3216a314_2599144cuda3std3__419piecewise_constructE,@object
	.size		_ZN41_INTERNAL_682a5372_4_k_cu_3216a314_2599144cuda3std3__419piecewise_constructE,(_ZN41_INTERNAL_682a5372_4_k_cu_3216a314_2599144cuda3std6ranges3__45__cpo5cdataE - _ZN41_INTERNAL_682a5372_4_k_cu_3216a314_2599144cuda3std3__419piecewise_constructE)
_ZN41_INTERNAL_682a5372_4_k_cu_3216a314_2599144cuda3std3__419piecewise_constructE:
	.zero		1
	.type		_ZN41_INTERNAL_682a5372_4_k_cu_3216a314_2599144cuda3std6ranges3__45__cpo5cdataE,@object
	.size		_ZN41_INTERNAL_682a5372_4_k_cu_3216a314_2599144cuda3std6ranges3__45__cpo5cdataE,(_ZN41_INTERNAL_682a5372_4_k_cu_3216a314_2599146thrust24THRUST_300001_SM_1000_NS12placeholders2_8E - _ZN41_INTERNAL_682a5372_4_k_cu_3216a314_2599144cuda3std6ranges3__45__cpo5cdataE)
_ZN41_INTERNAL_682a5372_4_k_cu_3216a314_2599144cuda3std6ranges3__45__cpo5cdataE:
	.zero		1
	.type		_ZN41_INTERNAL_682a5372_4_k_cu_3216a314_2599146thrust24THRUST_300001_SM_1000_NS12placeholders2_8E,@object
	.size		_ZN41_INTERNAL_682a5372_4_k_cu_3216a314_2599146thrust24THRUST_300001_SM_1000_NS12placeholders2_8E,(_ZN41_INTERNAL_682a5372_4_k_cu_3216a314_2599144cuda3std3__45__cpo4rendE - _ZN41_INTERNAL_682a5372_4_k_cu_3216a314_2599146thrust24THRUST_300001_SM_1000_NS12placeholders2_8E)
_ZN41_INTERNAL_682a5372_4_k_cu_3216a314_2599146thrust24THRUST_300001_SM_1000_NS12placeholders2_8E:
	.zero		1
	.type		_ZN41_INTERNAL_682a5372_4_k_cu_3216a314_2599144cuda3std3__45__cpo4rendE,@object
	.size		_ZN41_INTERNAL_682a5372_4_k_cu_3216a314_2599144cuda3std3__45__cpo4rendE,(_ZN41_INTERNAL_682a5372_4_k_cu_3216a314_2599144cuda3std6ranges3__45__cpo9iter_swapE - _ZN41_INTERNAL_682a5372_4_k_cu_3216a314_2599144cuda3std3__45__cpo4rendE)
_ZN41_INTERNAL_682a5372_4_k_cu_3216a314_2599144cuda3std3__45__cpo4rendE:
	.zero		1
	.type		_ZN41_INTERNAL_682a5372_4_k_cu_3216a314_2599144cuda3std6ranges3__45__cpo9iter_swapE,@object
	.size		_ZN41_INTERNAL_682a5372_4_k_cu_3216a314_2599144cuda3std6ranges3__45__cpo9iter_swapE,(_ZN41_INTERNAL_682a5372_4_k_cu_3216a314_2599144cuda3std3__48unexpectE - _ZN41_INTERNAL_682a5372_4_k_cu_3216a314_2599144cuda3std6ranges3__45__cpo9iter_swapE)
_ZN41_INTERNAL_682a5372_4_k_cu_3216a314_2599144cuda3std6ranges3__45__cpo9iter_swapE:
	.zero		1
	.type		_ZN41_INTERNAL_682a5372_4_k_cu_3216a314_2599144cuda3std3__48unexpectE,@object
	.size		_ZN41_INTERNAL_682a5372_4_k_cu_3216a314_2599144cuda3std3__48unexpectE,(_ZN41_INTERNAL_682a5372_4_k_cu_3216a314_2599146thrust24THRUST_300001_SM_1000_NS6system6detail10sequential3seqE - _ZN41_INTERNAL_682a5372_4_k_cu_3216a314_2599144cuda3std3__48unexpectE)
_ZN41_INTERNAL_682a5372_4_k_cu_3216a314_2599144cuda3std3__48unexpectE:
	.zero		1
	.type		_ZN41_INTERNAL_682a5372_4_k_cu_3216a314_2599146thrust24THRUST_300001_SM_1000_NS6system6detail10sequential3seqE,@object
	.size		_ZN41_INTERNAL_682a5372_4_k_cu_3216a314_2599146thrust24THRUST_300001_SM_1000_NS6system6detail10sequential3seqE,(.L_29 - _ZN41_INTERNAL_682a5372_4_k_cu_3216a314_2599146thrust24THRUST_300001_SM_1000_NS6system6detail10sequential3seqE)
_ZN41_INTERNAL_682a5372_4_k_cu_3216a314_2599146thrust24THRUST_300001_SM_1000_NS6system6detail10sequential3seqE:
	.zero		1
.L_29:


//--------------------- .nv.constant0._ZN3cub18CUB_300001_SM_10006detail11EmptyKernelIvEEvv --------------------------
	.section	.nv.constant0._ZN3cub18CUB_300001_SM_10006detail11EmptyKernelIvEEvv,"a",@progbits
	.sectionflags	@""
	.align	4
.nv.constant0._ZN3cub18CUB_300001_SM_10006detail11EmptyKernelIvEEvv:
	.zero		896


//--------------------- SYMBOLS --------------------------

	.type		.nv.reservedSmem.offset0,@object
	.size		.nv.reservedSmem.offset0,0x4
